//
// Generated by NVIDIA NVVM Compiler
//
// Compiler Build ID: CL-36424714
// Cuda compilation tools, release 13.0, V13.0.88
// Based on NVVM 20.0.0
//

.version 9.0
.target sm_100
.address_size 64

	// .globl	_Z13matmul_kernelPKfS0_Pfiii
// _ZZ13matmul_kernelPKfS0_PfiiiE2As has been demoted
// _ZZ13matmul_kernelPKfS0_PfiiiE2Bs has been demoted

.visible .entry _Z13matmul_kernelPKfS0_Pfiii(
	.param .u64 .ptr .align 1 _Z13matmul_kernelPKfS0_Pfiii_param_0,
	.param .u64 .ptr .align 1 _Z13matmul_kernelPKfS0_Pfiii_param_1,
	.param .u64 .ptr .align 1 _Z13matmul_kernelPKfS0_Pfiii_param_2,
	.param .u32 _Z13matmul_kernelPKfS0_Pfiii_param_3,
	.param .u32 _Z13matmul_kernelPKfS0_Pfiii_param_4,
	.param .u32 _Z13matmul_kernelPKfS0_Pfiii_param_5
)
{
	.reg .pred 	%p<26>;
	.reg .b32 	%r<63>;
	.reg .b32 	%f<181>;
	.reg .b64 	%rd<20>;
	// demoted variable
	.shared .align 4 .b8 _ZZ13matmul_kernelPKfS0_PfiiiE2As[1024];
	// demoted variable
	.shared .align 4 .b8 _ZZ13matmul_kernelPKfS0_PfiiiE2Bs[1024];
	ld.param.u64 	%rd5, [_Z13matmul_kernelPKfS0_Pfiii_param_0];
	ld.param.u64 	%rd6, [_Z13matmul_kernelPKfS0_Pfiii_param_1];
	ld.param.u32 	%r33, [_Z13matmul_kernelPKfS0_Pfiii_param_3];
	ld.param.u32 	%r34, [_Z13matmul_kernelPKfS0_Pfiii_param_4];
	ld.param.u32 	%r35, [_Z13matmul_kernelPKfS0_Pfiii_param_5];
	cvta.to.global.u64 	%rd1, %rd6;
	cvta.to.global.u64 	%rd2, %rd5;
	mov.u32 	%r36, %ctaid.y;
	shl.b32 	%r37, %r36, 4;
	mov.u32 	%r1, %tid.y;
	add.s32 	%r2, %r37, %r1;
	mov.u32 	%r38, %ctaid.x;
	shl.b32 	%r3, %r38, 4;
	mov.u32 	%r4, %tid.x;
	add.s32 	%r5, %r3, %r4;
	setp.lt.s32 	%p1, %r35, 1;
	mov.f32 	%f180, 0f00000000;
	@%p1 bra 	$L__BB0_19;
	add.s32 	%r6, %r35, 15;
	mul.lo.s32 	%r7, %r35, %r2;
	shl.b32 	%r40, %r1, 6;
	mov.u32 	%r41, _ZZ13matmul_kernelPKfS0_PfiiiE2As;
	add.s32 	%r8, %r41, %r40;
	shl.b32 	%r42, %r4, 2;
	add.s32 	%r9, %r8, %r42;
	mov.u32 	%r43, _ZZ13matmul_kernelPKfS0_PfiiiE2Bs;
	add.s32 	%r11, %r43, %r42;
	add.s32 	%r10, %r11, %r40;
	setp.lt.u32 	%p2, %r35, 17;
	mov.f32 	%f180, 0f00000000;
	mov.b32 	%r62, 0;
	@%p2 bra 	$L__BB0_13;
	shr.u32 	%r44, %r6, 4;
	and.b32  	%r45, %r44, 134217726;
	neg.s32 	%r61, %r45;
	add.s32 	%r46, %r1, 16;
	mad.lo.s32 	%r47, %r34, %r46, %r4;
	add.s32 	%r59, %r47, %r3;
	shl.b32 	%r14, %r34, 5;
	mad.lo.s32 	%r48, %r1, %r34, %r4;
	add.s32 	%r58, %r48, %r3;
	add.s32 	%r56, %r4, %r7;
	mov.f32 	%f180, 0f00000000;
	mov.u32 	%r57, %r4;
	mov.u32 	%r60, %r1;
$L__BB0_3:
	setp.ge.s32 	%p3, %r2, %r33;
	setp.ge.s32 	%p4, %r57, %r35;
	mul.wide.s32 	%rd7, %r56, 4;
	add.s64 	%rd3, %rd2, %rd7;
	mov.f32 	%f172, 0f00000000;
	or.pred  	%p5, %p3, %p4;
	@%p5 bra 	$L__BB0_5;
	ld.global.f32 	%f172, [%rd3];
$L__BB0_5:
	setp.ge.s32 	%p6, %r5, %r34;
	st.shared.f32 	[%r9], %f172;
	setp.ge.s32 	%p7, %r60, %r35;
	mov.f32 	%f173, 0f00000000;
	or.pred  	%p8, %p6, %p7;
	@%p8 bra 	$L__BB0_7;
	mul.wide.s32 	%rd8, %r58, 4;
	add.s64 	%rd9, %rd1, %rd8;
	ld.global.f32 	%f173, [%rd9];
$L__BB0_7:
	st.shared.f32 	[%r10], %f173;
	bar.sync 	0;
	ld.shared.f32 	%f27, [%r8];
	ld.shared.f32 	%f28, [%r11];
	fma.rn.f32 	%f29, %f27, %f28, %f180;
	ld.shared.f32 	%f30, [%r8+4];
	ld.shared.f32 	%f31, [%r11+64];
	fma.rn.f32 	%f32, %f30, %f31, %f29;
	ld.shared.f32 	%f33, [%r8+8];
	ld.shared.f32 	%f34, [%r11+128];
	fma.rn.f32 	%f35, %f33, %f34, %f32;
	ld.shared.f32 	%f36, [%r8+12];
	ld.shared.f32 	%f37, [%r11+192];
	fma.rn.f32 	%f38, %f36, %f37, %f35;
	ld.shared.f32 	%f39, [%r8+16];
	ld.shared.f32 	%f40, [%r11+256];
	fma.rn.f32 	%f41, %f39, %f40, %f38;
	ld.shared.f32 	%f42, [%r8+20];
	ld.shared.f32 	%f43, [%r11+320];
	fma.rn.f32 	%f44, %f42, %f43, %f41;
	ld.shared.f32 	%f45, [%r8+24];
	ld.shared.f32 	%f46, [%r11+384];
	fma.rn.f32 	%f47, %f45, %f46, %f44;
	ld.shared.f32 	%f48, [%r8+28];
	ld.shared.f32 	%f49, [%r11+448];
	fma.rn.f32 	%f50, %f48, %f49, %f47;
	ld.shared.f32 	%f51, [%r8+32];
	ld.shared.f32 	%f52, [%r11+512];
	fma.rn.f32 	%f53, %f51, %f52, %f50;
	ld.shared.f32 	%f54, [%r8+36];
	ld.shared.f32 	%f55, [%r11+576];
	fma.rn.f32 	%f56, %f54, %f55, %f53;
	ld.shared.f32 	%f57, [%r8+40];
	ld.shared.f32 	%f58, [%r11+640];
	fma.rn.f32 	%f59, %f57, %f58, %f56;
	ld.shared.f32 	%f60, [%r8+44];
	ld.shared.f32 	%f61, [%r11+704];
	fma.rn.f32 	%f62, %f60, %f61, %f59;
	ld.shared.f32 	%f63, [%r8+48];
	ld.shared.f32 	%f64, [%r11+768];
	fma.rn.f32 	%f65, %f63, %f64, %f62;
	ld.shared.f32 	%f66, [%r8+52];
	ld.shared.f32 	%f67, [%r11+832];
	fma.rn.f32 	%f68, %f66, %f67, %f65;
	ld.shared.f32 	%f69, [%r8+56];
	ld.shared.f32 	%f70, [%r11+896];
	fma.rn.f32 	%f71, %f69, %f70, %f68;
	ld.shared.f32 	%f72, [%r8+60];
	ld.shared.f32 	%f73, [%r11+960];
	fma.rn.f32 	%f6, %f72, %f73, %f71;
	bar.sync 	0;
	add.s32 	%r49, %r57, 16;
	setp.ge.s32 	%p10, %r49, %r35;
	mov.f32 	%f174, 0f00000000;
	or.pred  	%p11, %p3, %p10;
	@%p11 bra 	$L__BB0_9;
	ld.global.f32 	%f174, [%rd3+64];
$L__BB0_9:
	st.shared.f32 	[%r9], %f174;
	add.s32 	%r50, %r60, 16;
	setp.ge.s32 	%p13, %r50, %r35;
	mov.f32 	%f175, 0f00000000;
	or.pred  	%p14, %p6, %p13;
	@%p14 bra 	$L__BB0_11;
	mul.wide.s32 	%rd10, %r59, 4;
	add.s64 	%rd11, %rd1, %rd10;
	ld.global.f32 	%f175, [%rd11];
$L__BB0_11:
	st.shared.f32 	[%r10], %f175;
	bar.sync 	0;
	ld.shared.f32 	%f75, [%r8];
	ld.shared.f32 	%f76, [%r11];
	fma.rn.f32 	%f77, %f75, %f76, %f6;
	ld.shared.f32 	%f78, [%r8+4];
	ld.shared.f32 	%f79, [%r11+64];
	fma.rn.f32 	%f80, %f78, %f79, %f77;
	ld.shared.f32 	%f81, [%r8+8];
	ld.shared.f32 	%f82, [%r11+128];
	fma.rn.f32 	%f83, %f81, %f82, %f80;
	ld.shared.f32 	%f84, [%r8+12];
	ld.shared.f32 	%f85, [%r11+192];
	fma.rn.f32 	%f86, %f84, %f85, %f83;
	ld.shared.f32 	%f87, [%r8+16];
	ld.shared.f32 	%f88, [%r11+256];
	fma.rn.f32 	%f89, %f87, %f88, %f86;
	ld.shared.f32 	%f90, [%r8+20];
	ld.shared.f32 	%f91, [%r11+320];
	fma.rn.f32 	%f92, %f90, %f91, %f89;
	ld.shared.f32 	%f93, [%r8+24];
	ld.shared.f32 	%f94, [%r11+384];
	fma.rn.f32 	%f95, %f93, %f94, %f92;
	ld.shared.f32 	%f96, [%r8+28];
	ld.shared.f32 	%f97, [%r11+448];
	fma.rn.f32 	%f98, %f96, %f97, %f95;
	ld.shared.f32 	%f99, [%r8+32];
	ld.shared.f32 	%f100, [%r11+512];
	fma.rn.f32 	%f101, %f99, %f100, %f98;
	ld.shared.f32 	%f102, [%r8+36];
	ld.shared.f32 	%f103, [%r11+576];
	fma.rn.f32 	%f104, %f102, %f103, %f101;
	ld.shared.f32 	%f105, [%r8+40];
	ld.shared.f32 	%f106, [%r11+640];
	fma.rn.f32 	%f107, %f105, %f106, %f104;
	ld.shared.f32 	%f108, [%r8+44];
	ld.shared.f32 	%f109, [%r11+704];
	fma.rn.f32 	%f110, %f108, %f109, %f107;
	ld.shared.f32 	%f111, [%r8+48];
	ld.shared.f32 	%f112, [%r11+768];
	fma.rn.f32 	%f113, %f111, %f112, %f110;
	ld.shared.f32 	%f114, [%r8+52];
	ld.shared.f32 	%f115, [%r11+832];
	fma.rn.f32 	%f116, %f114, %f115, %f113;
	ld.shared.f32 	%f117, [%r8+56];
	ld.shared.f32 	%f118, [%r11+896];
	fma.rn.f32 	%f119, %f117, %f118, %f116;
	ld.shared.f32 	%f120, [%r8+60];
	ld.shared.f32 	%f121, [%r11+960];
	fma.rn.f32 	%f180, %f120, %f121, %f119;
	bar.sync 	0;
	add.s32 	%r61, %r61, 2;
	add.s32 	%r60, %r60, 32;
	add.s32 	%r59, %r59, %r14;
	add.s32 	%r58, %r58, %r14;
	add.s32 	%r57, %r57, 32;
	add.s32 	%r56, %r56, 32;
	setp.ne.s32 	%p15, %r61, 0;
	@%p15 bra 	$L__BB0_3;
	and.b32  	%r62, %r6, 2147483616;
$L__BB0_13:
	and.b32  	%r51, %r6, 16;
	setp.eq.s32 	%p16, %r51, 0;
	@%p16 bra 	$L__BB0_19;
	setp.ge.s32 	%p17, %r2, %r33;
	add.s32 	%r52, %r62, %r4;
	add.s32 	%r32, %r62, %r1;
	setp.ge.s32 	%p18, %r52, %r35;
	mov.f32 	%f178, 0f00000000;
	or.pred  	%p19, %p17, %p18;
	@%p19 bra 	$L__BB0_16;
	add.s32 	%r53, %r52, %r7;
	mul.wide.s32 	%rd12, %r53, 4;
	add.s64 	%rd13, %rd2, %rd12;
	ld.global.f32 	%f178, [%rd13];
$L__BB0_16:
	setp.ge.s32 	%p20, %r5, %r34;
	st.shared.f32 	[%r9], %f178;
	setp.ge.s32 	%p21, %r32, %r35;
	mov.f32 	%f179, 0f00000000;
	or.pred  	%p22, %p20, %p21;
	@%p22 bra 	$L__BB0_18;
	mad.lo.s32 	%r54, %r32, %r34, %r5;
	mul.wide.s32 	%rd14, %r54, 4;
	add.s64 	%rd15, %rd1, %rd14;
	ld.global.f32 	%f179, [%rd15];
$L__BB0_18:
	st.shared.f32 	[%r10], %f179;
	bar.sync 	0;
	ld.shared.f32 	%f124, [%r8];
	ld.shared.f32 	%f125, [%r11];
	fma.rn.f32 	%f126, %f124, %f125, %f180;
	ld.shared.f32 	%f127, [%r8+4];
	ld.shared.f32 	%f128, [%r11+64];
	fma.rn.f32 	%f129, %f127, %f128, %f126;
	ld.shared.f32 	%f130, [%r8+8];
	ld.shared.f32 	%f131, [%r11+128];
	fma.rn.f32 	%f132, %f130, %f131, %f129;
	ld.shared.f32 	%f133, [%r8+12];
	ld.shared.f32 	%f134, [%r11+192];
	fma.rn.f32 	%f135, %f133, %f134, %f132;
	ld.shared.f32 	%f136, [%r8+16];
	ld.shared.f32 	%f137, [%r11+256];
	fma.rn.f32 	%f138, %f136, %f137, %f135;
	ld.shared.f32 	%f139, [%r8+20];
	ld.shared.f32 	%f140, [%r11+320];
	fma.rn.f32 	%f141, %f139, %f140, %f138;
	ld.shared.f32 	%f142, [%r8+24];
	ld.shared.f32 	%f143, [%r11+384];
	fma.rn.f32 	%f144, %f142, %f143, %f141;
	ld.shared.f32 	%f145, [%r8+28];
	ld.shared.f32 	%f146, [%r11+448];
	fma.rn.f32 	%f147, %f145, %f146, %f144;
	ld.shared.f32 	%f148, [%r8+32];
	ld.shared.f32 	%f149, [%r11+512];
	fma.rn.f32 	%f150, %f148, %f149, %f147;
	ld.shared.f32 	%f151, [%r8+36];
	ld.shared.f32 	%f152, [%r11+576];
	fma.rn.f32 	%f153, %f151, %f152, %f150;
	ld.shared.f32 	%f154, [%r8+40];
	ld.shared.f32 	%f155, [%r11+640];
	fma.rn.f32 	%f156, %f154, %f155, %f153;
	ld.shared.f32 	%f157, [%r8+44];
	ld.shared.f32 	%f158, [%r11+704];
	fma.rn.f32 	%f159, %f157, %f158, %f156;
	ld.shared.f32 	%f160, [%r8+48];
	ld.shared.f32 	%f161, [%r11+768];
	fma.rn.f32 	%f162, %f160, %f161, %f159;
	ld.shared.f32 	%f163, [%r8+52];
	ld.shared.f32 	%f164, [%r11+832];
	fma.rn.f32 	%f165, %f163, %f164, %f162;
	ld.shared.f32 	%f166, [%r8+56];
	ld.shared.f32 	%f167, [%r11+896];
	fma.rn.f32 	%f168, %f166, %f167, %f165;
	ld.shared.f32 	%f169, [%r8+60];
	ld.shared.f32 	%f170, [%r11+960];
	fma.rn.f32 	%f180, %f169, %f170, %f168;
	bar.sync 	0;
$L__BB0_19:
	setp.ge.s32 	%p23, %r2, %r33;
	setp.ge.s32 	%p24, %r5, %r34;
	or.pred  	%p25, %p23, %p24;
	@%p25 bra 	$L__BB0_21;
	ld.param.u64 	%rd19, [_Z13matmul_kernelPKfS0_Pfiii_param_2];
	mad.lo.s32 	%r55, %r34, %r2, %r5;
	cvta.to.global.u64 	%rd16, %rd19;
	mul.wide.s32 	%rd17, %r55, 4;
	add.s64 	%rd18, %rd16, %rd17;
	st.global.f32 	[%rd18], %f180;
$L__BB0_21:
	ret;

}


// ===== COMPILED SASS (sm_100) =====

	.target	sm_100

	.elftype	@"ET_EXEC"


//--------------------- .note.nv.tkinfo           --------------------------
	.section	.note.nv.tkinfo,"",@"SHT_NOTE"
	.sectionflags	@"SHF_NOTE_NV_TKINFO"
	.tkinfo
        /*0018*/ 	.word	0x00000002
        /*0030*/ 	.string	""
        /*0030*/ 	.string	"ptxas"
        /*0030*/ 	.string	"Cuda compilation tools, release 13.0, V13.0.88"
        /*0030*/ 	.string	"Build cuda_13.0.r13.0/compiler.36424714_0"
        /*0030*/ 	.string	"-arch sm_100 -m 64 "



//--------------------- .note.nv.cuinfo           --------------------------
	.section	.note.nv.cuinfo,"",@"SHT_NOTE"
	.sectionflags	@"SHF_NOTE_NV_CUINFO"
        /*0018*/ 	.short	0x0002
        /*001a*/ 	.short	0x0064
        /*001c*/ 	.short	0x0082
	.zero		2


//--------------------- .nv.info                  --------------------------
	.section	.nv.info,"",@"SHT_CUDA_INFO"
	.align	4


	//----- nvinfo : EIATTR_REGCOUNT
	.align		4
        /*0000*/ 	.byte	0x04, 0x2f
        /*0002*/ 	.short	(.L_1 - .L_0)
	.align		4
.L_0:
        /*0004*/ 	.word	index@(_Z13matmul_kernelPKfS0_Pfiii)
        /*0008*/ 	.word	0x00000020


	//----- nvinfo : EIATTR_FRAME_SIZE
	.align		4
.L_1:
        /*000c*/ 	.byte	0x04, 0x11
        /*000e*/ 	.short	(.L_3 - .L_2)
	.align		4
.L_2:
        /*0010*/ 	.word	index@(_Z13matmul_kernelPKfS0_Pfiii)
        /*0014*/ 	.word	0x00000000


	//----- nvinfo : EIATTR_MIN_STACK_SIZE
	.align		4
.L_3:
        /*0018*/ 	.byte	0x04, 0x12
        /*001a*/ 	.short	(.L_5 - .L_4)
	.align		4
.L_4:
        /*001c*/ 	.word	index@(_Z13matmul_kernelPKfS0_Pfiii)
        /*0020*/ 	.word	0x00000000
.L_5:


//--------------------- .nv.compat                --------------------------
	.section	.nv.compat,"",@"SHT_CUDA_COMPAT_INFO"
	.align	4
        /*0000*/ 	.byte	0x02, 0x09, 0x00, 0x00, 0x02, 0x02, 0x01, 0x00, 0x02, 0x05, 0x05, 0x00, 0x03, 0x07, 0x01, 0x01
        /*0010*/ 	.byte	0x02, 0x03, 0x00, 0x00, 0x02, 0x06, 0x01, 0x00, 0x04, 0x0b, 0x08, 0x00, 0x09, 0x00, 0x00, 0x00
        /*0020*/ 	.byte	0x00, 0x00, 0x00, 0x00


//--------------------- .nv.info._Z13matmul_kernelPKfS0_Pfiii --------------------------
	.section	.nv.info._Z13matmul_kernelPKfS0_Pfiii,"",@"SHT_CUDA_INFO"
	.sectionflags	@""
	.align	4


	//----- nvinfo : EIATTR_CUDA_API_VERSION
	.align		4
        /*0000*/ 	.byte	0x04, 0x37
        /*0002*/ 	.short	(.L_7 - .L_6)
.L_6:
        /*0004*/ 	.word	0x00000082


	//----- nvinfo : EIATTR_KPARAM_INFO
	.align		4
.L_7:
        /*0008*/ 	.byte	0x04, 0x17
        /*000a*/ 	.short	(.L_9 - .L_8)
.L_8:
        /*000c*/ 	.word	0x00000000
        /*0010*/ 	.short	0x0005
        /*0012*/ 	.short	0x0020
        /*0014*/ 	.byte	0x00, 0xf0, 0x11, 0x00


	//----- nvinfo : EIATTR_KPARAM_INFO
	.align		4
.L_9:
        /*0018*/ 	.byte	0x04, 0x17
        /*001a*/ 	.short	(.L_11 - .L_10)
.L_10:
        /*001c*/ 	.word	0x00000000
        /*0020*/ 	.short	0x0004
        /*0022*/ 	.short	0x001c
        /*0024*/ 	.byte	0x00, 0xf0, 0x11, 0x00


	//----- nvinfo : EIATTR_KPARAM_INFO
	.align		4
.L_11:
        /*0028*/ 	.byte	0x04, 0x17
        /*002a*/ 	.short	(.L_13 - .L_12)
.L_12:
        /*002c*/ 	.word	0x00000000
        /*0030*/ 	.short	0x0003
        /*0032*/ 	.short	0x0018
        /*0034*/ 	.byte	0x00, 0xf0, 0x11, 0x00


	//----- nvinfo : EIATTR_KPARAM_INFO
	.align		4
.L_13:
        /*0038*/ 	.byte	0x04, 0x17
        /*003a*/ 	.short	(.L_15 - .L_14)
.L_14:
        /*003c*/ 	.word	0x00000000
        /*0040*/ 	.short	0x0002
        /*0042*/ 	.short	0x0010
        /*0044*/ 	.byte	0x00, 0xf5, 0x21, 0x00


	//----- nvinfo : EIATTR_KPARAM_INFO
	.align		4
.L_15:
        /*0048*/ 	.byte	0x04, 0x17
        /*004a*/ 	.short	(.L_17 - .L_16)
.L_16:
        /*004c*/ 	.word	0x00000000
        /*0050*/ 	.short	0x0001
        /*0052*/ 	.short	0x0008
        /*0054*/ 	.byte	0x00, 0xf5, 0x21, 0x00


	//----- nvinfo : EIATTR_KPARAM_INFO
	.align		4
.L_17:
        /*0058*/ 	.byte	0x04, 0x17
        /*005a*/ 	.short	(.L_19 - .L_18)
.L_18:
        /*005c*/ 	.word	0x00000000
        /*0060*/ 	.short	0x0000
        /*0062*/ 	.short	0x0000
        /*0064*/ 	.byte	0x00, 0xf5, 0x21, 0x00


	//----- nvinfo : EIATTR_SPARSE_MMA_MASK
	.align		4
.L_19:
        /*0068*/ 	.byte	0x03, 0x50
        /*006a*/ 	.short	0x0000


	//----- nvinfo : EIATTR_MAXREG_COUNT
	.align		4
        /*006c*/ 	.byte	0x03, 0x1b
        /*006e*/ 	.short	0x00ff


	//----- nvinfo : EIATTR_NUM_BARRIERS
	.align		4
        /*0070*/ 	.byte	0x02, 0x4c
        /*0072*/ 	.byte	0x01
	.zero		1


	//----- nvinfo : EIATTR_MERCURY_ISA_VERSION
	.align		4
        /*0074*/ 	.byte	0x03, 0x5f
        /*0076*/ 	.short	0x0101


	//----- nvinfo : EIATTR_VRC_CTA_INIT_COUNT
	.align		4
        /*0078*/ 	.byte	0x02, 0x4a
	.zero		1
	.zero		1


	//----- nvinfo : EIATTR_EXIT_INSTR_OFFSETS
	.align		4
        /*007c*/ 	.byte	0x04, 0x1c
        /*007e*/ 	.short	(.L_21 - .L_20)


	//   ....[0]....
.L_20:
        /*0080*/ 	.word	0x00000d80


	//   ....[1]....
        /*0084*/ 	.word	0x00000dd0


	//----- nvinfo : EIATTR_CBANK_PARAM_SIZE
	.align		4
.L_21:
        /*0088*/ 	.byte	0x03, 0x19
        /*008a*/ 	.short	0x0024


	//----- nvinfo : EIATTR_PARAM_CBANK
	.align		4
        /*008c*/ 	.byte	0x04, 0x0a
        /*008e*/ 	.short	(.L_23 - .L_22)
	.align		4
.L_22:
        /*0090*/ 	.word	index@(.nv.constant0._Z13matmul_kernelPKfS0_Pfiii)
        /*0094*/ 	.short	0x0380
        /*0096*/ 	.short	0x0024


	//----- nvinfo : EIATTR_SW_WAR
	.align		4
.L_23:
        /*0098*/ 	.byte	0x04, 0x36
        /*009a*/ 	.short	(.L_25 - .L_24)
.L_24:
        /*009c*/ 	.word	0x00000008
.L_25:


//--------------------- .nv.callgraph             --------------------------
	.section	.nv.callgraph,"",@"SHT_CUDA_CALLGRAPH"
	.align	4
	.sectionentsize	8
	.align		4
        /*0000*/ 	.word	0x00000000
	.align		4
        /*0004*/ 	.word	0xffffffff
	.align		4
        /*0008*/ 	.word	0x00000000
	.align		4
        /*000c*/ 	.word	0xfffffffe
	.align		4
        /*0010*/ 	.word	0x00000000
	.align		4
        /*0014*/ 	.word	0xfffffffd
	.align		4
        /*0018*/ 	.word	0x00000000
	.align		4
        /*001c*/ 	.word	0xfffffffc


//--------------------- .text._Z13matmul_kernelPKfS0_Pfiii --------------------------
	.section	.text._Z13matmul_kernelPKfS0_Pfiii,"ax",@progbits
	.align	128
        .global         _Z13matmul_kernelPKfS0_Pfiii
        .type           _Z13matmul_kernelPKfS0_Pfiii,@function
        .size           _Z13matmul_kernelPKfS0_Pfiii,(.L_x_4 - _Z13matmul_kernelPKfS0_Pfiii)
        .other          _Z13matmul_kernelPKfS0_Pfiii,@"STO_CUDA_ENTRY STV_DEFAULT"
_Z13matmul_kernelPKfS0_Pfiii:
.text._Z13matmul_kernelPKfS0_Pfiii:
[----:B------:R-:W-:Y:S01]  /*0000*/  LDC R1, c[0x0][0x37c] ;  /* 0x0000df00ff017b82 */ /* 0x000fe20000000800 */
[----:B------:R-:W0:Y:S01]  /*0010*/  S2R R3, SR_CTAID.Y ;  /* 0x0000000000037919 */ /* 0x000e220000002600 */
[----:B------:R-:W1:Y:S01]  /*0020*/  LDCU UR7, c[0x0][0x3a0] ;  /* 0x00007400ff0777ac */ /* 0x000e620008000800 */
[----:B------:R-:W-:Y:S01]  /*0030*/  HFMA2 R23, -RZ, RZ, 0, 0 ;  /* 0x00000000ff177431 */ /* 0x000fe200000001ff */
[----:B------:R-:W0:Y:S01]  /*0040*/  S2R R14, SR_TID.Y ;  /* 0x00000000000e7919 */ /* 0x000e220000002200 */
[----:B------:R-:W2:Y:S01]  /*0050*/  LDCU.64 UR8, c[0x0][0x358] ;  /* 0x00006b00ff0877ac */ /* 0x000ea20008000a00 */
[----:B------:R-:W3:Y:S01]  /*0060*/  S2R R6, SR_CTAID.X ;  /* 0x0000000000067919 */ /* 0x000ee20000002500 */
[----:B------:R-:W3:Y:S01]  /*0070*/  S2R R13, SR_TID.X ;  /* 0x00000000000d7919 */ /* 0x000ee20000002100 */
[----:B-1----:R-:W-:Y:S01]  /*0080*/  UISETP.GE.AND UP0, UPT, UR7, 0x1, UPT ;  /* 0x000000010700788c */ /* 0x002fe2000bf06270 */
[----:B0-----:R-:W-:Y:S02]  /*0090*/  LEA R0, R3, R14, 0x4 ;  /* 0x0000000e03007211 */ /* 0x001fe400078e20ff */
[----:B---3--:R-:W-:-:S06]  /*00a0*/  LEA R3, R6, R13, 0x4 ;  /* 0x0000000d06037211 */ /* 0x008fcc00078e20ff */
[----:B--2---:R-:W-:Y:S05]  /*00b0*/  BRA.U !UP0, `(.L_x_0) ;  /* 0x0000000d08247547 */ /* 0x004fea000b800000 */
[----:B------:R-:W0:Y:S01]  /*00c0*/  S2UR UR6, SR_CgaCtaId ;  /* 0x00000000000679c3 */ /* 0x000e220000008800 */
[----:B------:R-:W-:Y:S01]  /*00d0*/  UMOV UR4, 0x400 ;  /* 0x0000040000047882 */ /* 0x000fe20000000000 */
[----:B------:R-:W-:Y:S01]  /*00e0*/  UISETP.GE.U32.AND UP0, UPT, UR7, 0x11, UPT ;  /* 0x000000110700788c */ /* 0x000fe2000bf06070 */
[----:B------:R-:W-:Y:S01]  /*00f0*/  MOV R23, RZ ;  /* 0x000000ff00177202 */ /* 0x000fe20000000f00 */
[----:B------:R-:W-:Y:S02]  /*0100*/  UIADD3 UR5, UPT, UPT, UR4, 0x400, URZ ;  /* 0x0000040004057890 */ /* 0x000fe4000fffe0ff */
[----:B0-----:R-:W-:Y:S02]  /*0110*/  ULEA UR4, UR6, UR4, 0x18 ;  /* 0x0000000406047291 */ /* 0x001fe4000f8ec0ff */
[----:B------:R-:W-:Y:S02]  /*0120*/  ULEA UR5, UR6, UR5, 0x18 ;  /* 0x0000000506057291 */ /* 0x000fe4000f8ec0ff */
[----:B------:R-:W-:-:S02]  /*0130*/  UIADD3 UR6, UPT, UPT, UR7, 0xf, URZ ;  /* 0x0000000f07067890 */ /* 0x000fc4000fffe0ff */
[C---:B------:R-:W-:Y:S01]  /*0140*/  LEA R2, R14.reuse, UR4, 0x6 ;  /* 0x000000040e027c11 */ /* 0x040fe2000f8e30ff */
[----:B------:R-:W-:Y:S01]  /*0150*/  UMOV UR4, URZ ;  /* 0x000000ff00047c82 */ /* 0x000fe20008000000 */
[C---:B------:R-:W-:Y:S02]  /*0160*/  LEA R16, R13.reuse, UR5, 0x2 ;  /* 0x000000050d107c11 */ /* 0x040fe4000f8e10ff */
[----:B------:R-:W-:Y:S02]  /*0170*/  LEA R22, R13, R2, 0x2 ;  /* 0x000000020d167211 */ /* 0x000fe400078e10ff */
[----:B------:R-:W-:Y:S01]  /*0180*/  LEA R20, R14, R16, 0x6 ;  /* 0x000000100e147211 */ /* 0x000fe200078e30ff */
[----:B------:R-:W-:Y:S06]  /*0190*/  BRA.U !UP0, `(.L_x_1) ;  /* 0x0000000508fc7547 */ /* 0x000fec000b800000 */
[----:B------:R-:W0:Y:S01]  /*01a0*/  LDCU.64 UR10, c[0x0][0x398] ;  /* 0x00007300ff0a77ac */ /* 0x000e220008000a00 */
[----:B------:R-:W1:Y:S01]  /*01b0*/  LDC R12, c[0x0][0x39c] ;  /* 0x0000e700ff0c7b82 */ /* 0x000e620000000800 */
[----:B------:R-:W-:Y:S01]  /*01c0*/  IADD3 R4, PT, PT, R14, 0x10, RZ ;  /* 0x000000100e047810 */ /* 0x000fe20007ffe0ff */
[----:B------:R-:W-:Y:S01]  /*01d0*/  IMAD R18, R0, UR7, R13 ;  /* 0x0000000700127c24 */ /* 0x000fe2000f8e020d */
[----:B------:R-:W-:Y:S01]  /*01e0*/  USHF.R.U32.HI UR4, URZ, 0x4, UR6 ;  /* 0x00000004ff047899 */ /* 0x000fe20008011606 */
[----:B------:R-:W-:Y:S01]  /*01f0*/  MOV R23, RZ ;  /* 0x000000ff00177202 */ /* 0x000fe20000000f00 */
[----:B------:R-:W2:Y:S01]  /*0200*/  LDCU UR5, c[0x0][0x3a0] ;  /* 0x00007400ff0577ac */ /* 0x000ea20008000800 */
[----:B------:R-:W-:Y:S02]  /*0210*/  MOV R17, R13 ;  /* 0x0000000d00117202 */ /* 0x000fe40000000f00 */
[----:B------:R-:W3:Y:S01]  /*0220*/  LDC.64 R24, c[0x0][0x380] ;  /* 0x0000e000ff187b82 */ /* 0x000ee20000000a00 */
[----:B------:R-:W-:Y:S01]  /*0230*/  ULOP3.LUT UR4, UR4, 0x7fffffe, URZ, 0xc0, !UPT ;  /* 0x07fffffe04047892 */ /* 0x000fe2000f8ec0ff */
[----:B------:R-:W-:-:S03]  /*0240*/  MOV R15, R14 ;  /* 0x0000000e000f7202 */ /* 0x000fc60000000f00 */
[----:B------:R-:W-:Y:S01]  /*0250*/  UIADD3 UR4, UPT, UPT, -UR4, URZ, URZ ;  /* 0x000000ff04047290 */ /* 0x000fe2000fffe1ff */
[--C-:B0-----:R-:W-:Y:S01]  /*0260*/  IMAD R4, R4, UR11, R13.reuse ;  /* 0x0000000b04047c24 */ /* 0x101fe2000f8e020d */
[----:B------:R-:W-:Y:S01]  /*0270*/  ISETP.GE.AND P1, PT, R0, UR10, PT ;  /* 0x0000000a00007c0c */ /* 0x000fe2000bf26270 */
[----:B------:R-:W-:-:S03]  /*0280*/  IMAD R19, R14, UR11, R13 ;  /* 0x0000000b0e137c24 */ /* 0x000fc6000f8e020d */
[C---:B------:R-:W-:Y:S02]  /*0290*/  LEA R21, R6.reuse, R4, 0x4 ;  /* 0x0000000406157211 */ /* 0x040fe400078e20ff */
[----:B--2---:R-:W-:-:S07]  /*02a0*/  LEA R19, R6, R19, 0x4 ;  /* 0x0000001306137211 */ /* 0x004fce00078e20ff */
.L_x_2:
[----:B-1----:R-:W-:Y:S01]  /*02b0*/  ISETP.GE.AND P0, PT, R3, R12, PT ;  /* 0x0000000c0300720c */ /* 0x002fe20003f06270 */
[----:B------:R-:W-:Y:S01]  /*02c0*/  UMOV UR7, UR5 ;  /* 0x0000000500077c82 */ /* 0x000fe20008000000 */
[----:B------:R-:W-:Y:S01]  /*02d0*/  HFMA2 R6, -RZ, RZ, 0, 0 ;  /* 0x00000000ff067431 */ /* 0x000fe200000001ff */
[----:B------:R-:W-:Y:S01]  /*02e0*/  ISETP.GE.OR P2, PT, R17, UR7, P1 ;  /* 0x0000000711007c0c */ /* 0x000fe20008f46670 */
[----:B---3--:R-:W-:Y:S01]  /*02f0*/  IMAD.WIDE R26, R18, 0x4, R24 ;  /* 0x00000004121a7825 */ /* 0x008fe200078e0218 */
[----:B------:R-:W-:Y:S02]  /*0300*/  ISETP.GE.OR P3, PT, R15, UR7, P0 ;  /* 0x000000070f007c0c */ /* 0x000fe40008766670 */
[----:B------:R-:W-:-:S09]  /*0310*/  MOV R29, RZ ;  /* 0x000000ff001d7202 */ /* 0x000fd20000000f00 */
[----:B------:R-:W2:Y:S02]  /*0320*/  @!P2 LDG.E R29, desc[UR8][R26.64] ;  /* 0x000000081a1da981 */ /* 0x000ea4000c1e1900 */
[----:B------:R-:W0:Y:S02]  /*0330*/  @!P3 LDC.64 R4, c[0x0][0x388] ;  /* 0x0000e200ff04bb82 */ /* 0x000e240000000a00 */
[----:B0-----:R-:W-:-:S05]  /*0340*/  @!P3 IMAD.WIDE R4, R19, 0x4, R4 ;  /* 0x000000041304b825 */ /* 0x001fca00078e0204 */
[----:B------:R-:W3:Y:S04]  /*0350*/  @!P3 LDG.E R6, desc[UR8][R4.64] ;  /* 0x000000080406b981 */ /* 0x000ee8000c1e1900 */
[----:B--2---:R-:W-:Y:S04]  /*0360*/  STS [R22], R29 ;  /* 0x0000001d16007388 */ /* 0x004fe80000000800 */
[----:B---3--:R-:W-:Y:S01]  /*0370*/  STS [R20], R6 ;  /* 0x0000000614007388 */ /* 0x008fe20000000800 */
[----:B------:R-:W-:Y:S06]  /*0380*/  BAR.SYNC.DEFER_BLOCKING 0x0 ;  /* 0x0000000000007b1d */ /* 0x000fec0000010000 */
[----:B------:R-:W-:Y:S04]  /*0390*/  LDS R28, [R16] ;  /* 0x00000000101c7984 */ /* 0x000fe80000000800 */
[----:B------:R-:W0:Y:S04]  /*03a0*/  LDS.128 R8, [R2] ;  /* 0x0000000002087984 */ /* 0x000e280000000c00 */
[----:B------:R-:W1:Y:S04]  /*03b0*/  LDS R5, [R16+0x40] ;  /* 0x0000400010057984 */ /* 0x000e680000000800 */
[----:B------:R-:W2:Y:S04]  /*03c0*/  LDS R7, [R16+0x80] ;  /* 0x0000800010077984 */ /* 0x000ea80000000800 */
[----:B------:R-:W-:Y:S01]  /*03d0*/  LDS R29, [R16+0x140] ;  /* 0x00014000101d7984 */ /* 0x000fe20000000800 */
[----:B0-----:R-:W-:-:S03]  /*03e0*/  FFMA R28, R8, R28, R23 ;  /* 0x0000001c081c7223 */ /* 0x001fc60000000017 */
[----:B------:R-:W0:Y:S01]  /*03f0*/  LDS R8, [R16+0xc0] ;  /* 0x0000c00010087984 */ /* 0x000e220000000800 */
[----:B-1----:R-:W-:-:S03]  /*0400*/  FFMA R28, R5, R9, R28 ;  /* 0x00000009051c7223 */ /* 0x002fc6000000001c */
[----:B------:R-:W-:Y:S01]  /*0410*/  LDS R9, [R16+0x100] ;  /* 0x0001000010097984 */ /* 0x000fe20000000800 */
[----:B--2---:R-:W-:-:S03]  /*0420*/  FFMA R23, R7, R10, R28 ;  /* 0x0000000a07177223 */ /* 0x004fc6000000001c */
[----:B------:R-:W1:Y:S01]  /*0430*/  LDS.128 R4, [R2+0x10] ;  /* 0x0000100002047984 */ /* 0x000e620000000c00 */
[----:B0-----:R-:W-:-:S03]  /*0440*/  FFMA R23, R8, R11, R23 ;  /* 0x0000000b08177223 */ /* 0x001fc60000000017 */
[----:B------:R-:W0:Y:S01]  /*0450*/  LDS R11, [R16+0x180] ;  /* 0x00018000100b7984 */ /* 0x000e220000000800 */
[----:B-1----:R-:W-:-:S03]  /*0460*/  FFMA R8, R4, R9, R23 ;  /* 0x0000000904087223 */ /* 0x002fc60000000017 */
[----:B------:R-:W1:Y:S01]  /*0470*/  LDS R4, [R16+0x1c0] ;  /* 0x0001c00010047984 */ /* 0x000e620000000800 */
[----:B------:R-:W-:-:S03]  /*0480*/  FFMA R8, R29, R5, R8 ;  /* 0x000000051d087223 */ /* 0x000fc60000000008 */
[----:B------:R-:W-:Y:S04]  /*0490*/  LDS R5, [R16+0x200] ;  /* 0x0002000010057984 */ /* 0x000fe80000000800 */
[----:B------:R-:W-:Y:S01]  /*04a0*/  LDS R29, [R16+0x240] ;  /* 0x00024000101d7984 */ /* 0x000fe20000000800 */
[----:B0-----:R-:W-:-:S03]  /*04b0*/  FFMA R23, R11, R6, R8 ;  /* 0x000000060b177223 */ /* 0x001fc60000000008 */
[----:B------:R-:W0:Y:S01]  /*04c0*/  LDS.128 R8, [R2+0x20] ;  /* 0x0000200002087984 */ /* 0x000e220000000c00 */
[----:B-1----:R-:W-:-:S03]  /*04d0*/  FFMA R23, R4, R7, R23 ;  /* 0x0000000704177223 */ /* 0x002fc60000000017 */
[----:B------:R-:W1:Y:S01]  /*04e0*/  LDS R7, [R16+0x280] ;  /* 0x0002800010077984 */ /* 0x000e620000000800 */
[----:B0-----:R-:W-:-:S03]  /*04f0*/  FFMA R4, R8, R5, R23 ;  /* 0x0000000508047223 */ /* 0x001fc60000000017 */
[----:B------:R-:W0:Y:S01]  /*0500*/  LDS R8, [R16+0x2c0] ;  /* 0x0002c00010087984 */ /* 0x000e220000000800 */
[----:B------:R-:W-:-:S03]  /*0510*/  FFMA R4, R29, R9, R4 ;  /* 0x000000091d047223 */ /* 0x000fc60000000004 */
[----:B------:R-:W-:Y:S01]  /*0520*/  LDS R9, [R16+0x300] ;  /* 0x0003000010097984 */ /* 0x000fe20000000800 */
[----:B-1----:R-:W-:-:S03]  /*0530*/  FFMA R23, R7, R10, R4 ;  /* 0x0000000a07177223 */ /* 0x002fc60000000004 */
[----:B------:R-:W1:Y:S01]  /*0540*/  LDS.128 R4, [R2+0x30] ;  /* 0x0000300002047984 */ /* 0x000e620000000c00 */
[----:B------:R-:W-:Y:S02]  /*0550*/  HFMA2 R29, -RZ, RZ, 0, 0 ;  /* 0x00000000ff1d7431 */ /* 0x000fe400000001ff */
[----:B0-----:R-:W-:Y:S02]  /*0560*/  FFMA R11, R8, R11, R23 ;  /* 0x0000000b080b7223 */ /* 0x001fe40000000017 */
[----:B------:R-:W0:Y:S02]  /*0570*/  LDS R23, [R16+0x340] ;  /* 0x0003400010177984 */ /* 0x000e240000000800 */
[----:B-1----:R-:W-:Y:S02]  /*0580*/  FFMA R10, R4, R9, R11 ;  /* 0x00000009040a7223 */ /* 0x002fe4000000000b */
[----:B------:R-:W1:Y:S04]  /*0590*/  LDS R11, [R16+0x380] ;  /* 0x00038000100b7984 */ /* 0x000e680000000800 */
[----:B------:R-:W2:Y:S01]  /*05a0*/  LDS R4, [R16+0x3c0] ;  /* 0x0003c00010047984 */ /* 0x000ea20000000800 */
[----:B------:R-:W-:Y:S01]  /*05b0*/  IADD3 R8, PT, PT, R17, 0x10, RZ ;  /* 0x0000001011087810 */ /* 0x000fe20007ffe0ff */
[----:B------:R-:W-:Y:S03]  /*05c0*/  BAR.SYNC.DEFER_BLOCKING 0x0 ;  /* 0x0000000000007b1d */ /* 0x000fe60000010000 */
[----:B------:R-:W-:-:S13]  /*05d0*/  ISETP.GE.OR P2, PT, R8, UR7, P1 ;  /* 0x0000000708007c0c */ /* 0x000fda0008f46670 */
[----:B------:R-:W3:Y:S01]  /*05e0*/  @!P2 LDG.E R29, desc[UR8][R26.64+0x40] ;  /* 0x000040081a1da981 */ /* 0x000ee2000c1e1900 */
[----:B------:R-:W-:-:S04]  /*05f0*/  IADD3 R8, PT, PT, R15, 0x10, RZ ;  /* 0x000000100f087810 */ /* 0x000fc80007ffe0ff */
[----:B------:R-:W-:-:S13]  /*0600*/  ISETP.GE.OR P0, PT, R8, UR7, P0 ;  /* 0x0000000708007c0c */ /* 0x000fda0008706670 */
[----:B------:R-:W4:Y:S01]  /*0610*/  @!P0 LDC.64 R8, c[0x0][0x388] ;  /* 0x0000e200ff088b82 */ /* 0x000f220000000a00 */
[----:B---3--:R4:W-:Y:S02]  /*0620*/  STS [R22], R29 ;  /* 0x0000001d16007388 */ /* 0x0089e40000000800 */
[----:B----4-:R-:W-:Y:S01]  /*0630*/  @!P0 IMAD.WIDE R28, R21, 0x4, R8 ;  /* 0x00000004151c8825 */ /* 0x010fe200078e0208 */
[----:B------:R-:W-:-:S06]  /*0640*/  MOV R9, RZ ;  /* 0x000000ff00097202 */ /* 0x000fcc0000000f00 */
[----:B------:R-:W3:Y:S01]  /*0650*/  @!P0 LDG.E R9, desc[UR8][R28.64] ;  /* 0x000000081c098981 */ /* 0x000ee2000c1e1900 */
[----:B0-----:R-:W-:-:S04]  /*0660*/  FFMA R10, R23, R5, R10 ;  /* 0x00000005170a7223 */ /* 0x001fc8000000000a */
[----:B-1----:R-:W-:-:S04]  /*0670*/  FFMA R27, R11, R6, R10 ;  /* 0x000000060b1b7223 */ /* 0x002fc8000000000a */
[----:B--2---:R-:W-:Y:S01]  /*0680*/  FFMA R7, R4, R7, R27 ;  /* 0x0000000704077223 */ /* 0x004fe2000000001b */
[----:B------:R-:W-:-:S04]  /*0690*/  UIADD3 UR4, UPT, UPT, UR4, 0x2, URZ ;  /* 0x0000000204047890 */ /* 0x000fc8000fffe0ff */
[----:B------:R-:W-:Y:S01]  /*06a0*/  UISETP.NE.AND UP0, UPT, UR4, URZ, UPT ;  /* 0x000000ff0400728c */ /* 0x000fe2000bf05270 */
[----:B------:R-:W-:Y:S02]  /*06b0*/  IADD3 R18, PT, PT, R18, 0x20, RZ ;  /* 0x0000002012127810 */ /* 0x000fe40007ffe0ff */
[----:B------:R-:W-:Y:S02]  /*06c0*/  IADD3 R15, PT, PT, R15, 0x20, RZ ;  /* 0x000000200f0f7810 */ /* 0x000fe40007ffe0ff */
[----:B------:R-:W-:Y:S02]  /*06d0*/  IADD3 R17, PT, PT, R17, 0x20, RZ ;  /* 0x0000002011117810 */ /* 0x000fe40007ffe0ff */
[C---:B------:R-:W-:Y:S02]  /*06e0*/  LEA R19, R12.reuse, R19, 0x5 ;  /* 0x000000130c137211 */ /* 0x040fe400078e28ff */
[----:B------:R-:W-:Y:S01]  /*06f0*/  LEA R21, R12, R21, 0x5 ;  /* 0x000000150c157211 */ /* 0x000fe200078e28ff */
[----:B---3--:R-:W-:Y:S01]  /*0700*/  STS [R20], R9 ;  /* 0x0000000914007388 */ /* 0x008fe20000000800 */
[----:B------:R-:W-:Y:S06]  /*0710*/  BAR.SYNC.DEFER_BLOCKING 0x0 ;  /* 0x0000000000007b1d */ /* 0x000fec0000010000 */
[----:B------:R-:W-:Y:S04]  /*0720*/  LDS R5, [R16] ;  /* 0x0000000010057984 */ /* 0x000fe80000000800 */
[----:B------:R-:W0:Y:S04]  /*0730*/  LDS.128 R8, [R2] ;  /* 0x0000000002087984 */ /* 0x000e280000000c00 */
[----:B------:R-:W1:Y:S04]  /*0740*/  LDS R6, [R16+0x40] ;  /* 0x0000400010067984 */ /* 0x000e680000000800 */
[----:B------:R-:W2:Y:S04]  /*0750*/  LDS R23, [R16+0x80] ;  /* 0x0000800010177984 */ /* 0x000ea80000000800 */
[----:B------:R-:W3:Y:S04]  /*0760*/  LDS R26, [R16+0xc0] ;  /* 0x0000c000101a7984 */ /* 0x000ee80000000800 */
[----:B------:R-:W-:Y:S01]  /*0770*/  LDS R29, [R16+0x140] ;  /* 0x00014000101d7984 */ /* 0x000fe20000000800 */
[----:B0-----:R-:W-:-:S04]  /*0780*/  FFMA R8, R8, R5, R7 ;  /* 0x0000000508087223 */ /* 0x001fc80000000007 */
[----:B-1----:R-:W-:Y:S02]  /*0790*/  FFMA R6, R6, R9, R8 ;  /* 0x0000000906067223 */ /* 0x002fe40000000008 */
[----:B------:R-:W-:Y:S02]  /*07a0*/  LDS R9, [R16+0x100] ;  /* 0x0001000010097984 */ /* 0x000fe40000000800 */
[----:B--2---:R-:W-:Y:S02]  /*07b0*/  FFMA R27, R23, R10, R6 ;  /* 0x0000000a171b7223 */ /* 0x004fe40000000006 */
[----:B------:R-:W0:Y:S04]  /*07c0*/  LDS.128 R4, [R2+0x10] ;  /* 0x0000100002047984 */ /* 0x000e280000000c00 */
[----:B------:R-:W1:Y:S01]  /*07d0*/  LDS R23, [R16+0x180] ;  /* 0x0001800010177984 */ /* 0x000e620000000800 */
[----:B---3--:R-:W-:-:S03]  /*07e0*/  FFMA R11, R26, R11, R27 ;  /* 0x0000000b1a0b7223 */ /* 0x008fc6000000001b */
[----:B------:R-:W2:Y:S01]  /*07f0*/  LDS R26, [R16+0x1c0] ;  /* 0x0001c000101a7984 */ /* 0x000ea20000000800 */
[----:B0-----:R-:W-:-:S03]  /*0800*/  FFMA R4, R4, R9, R11 ;  /* 0x0000000904047223 */ /* 0x001fc6000000000b */
[----:B------:R-:W-:Y:S01]  /*0810*/  LDS.128 R8, [R2+0x20] ;  /* 0x0000200002087984 */ /* 0x000fe20000000c00 */
[----:B------:R-:W-:-:S03]  /*0820*/  FFMA R4, R29, R5, R4 ;  /* 0x000000051d047223 */ /* 0x000fc60000000004 */
[----:B------:R-:W0:Y:S04]  /*0830*/  LDS R5, [R16+0x200] ;  /* 0x0002000010057984 */ /* 0x000e280000000800 */
[----:B------:R-:W3:Y:S01]  /*0840*/  LDS R29, [R16+0x240] ;  /* 0x00024000101d7984 */ /* 0x000ee20000000800 */
[----:B-1----:R-:W-:-:S03]  /*0850*/  FFMA R27, R23, R6, R4 ;  /* 0x00000006171b7223 */ /* 0x002fc60000000004 */
[----:B------:R-:W1:Y:S01]  /*0860*/  LDS R23, [R16+0x280] ;  /* 0x0002800010177984 */ /* 0x000e620000000800 */
[----:B--2---:R-:W-:-:S03]  /*0870*/  FFMA R7, R26, R7, R27 ;  /* 0x000000071a077223 */ /* 0x004fc6000000001b */
[----:B------:R-:W2:Y:S04]  /*0880*/  LDS R26, [R16+0x2c0] ;  /* 0x0002c000101a7984 */ /* 0x000ea80000000800 */
[----:B------:R-:W-:Y:S01]  /*0890*/  LDS R27, [R16+0x340] ;  /* 0x00034000101b7984 */ /* 0x000fe20000000800 */
[----:B0-----:R-:W-:-:S03]  /*08a0*/  FFMA R8, R8, R5, R7 ;  /* 0x0000000508087223 */ /* 0x001fc60000000007 */
[----:B------:R-:W-:Y:S01]  /*08b0*/  LDS.128 R4, [R2+0x30] ;  /* 0x0000300002047984 */ /* 0x000fe20000000c00 */
[----:B---3--:R-:W-:-:S03]  /*08c0*/  FFMA R8, R29, R9, R8 ;  /* 0x000000091d087223 */ /* 0x008fc60000000008 */
[----:B------:R-:W0:Y:S01]  /*08d0*/  LDS R9, [R16+0x300] ;  /* 0x0003000010097984 */ /* 0x000e220000000800 */
[----:B-1----:R-:W-:-:S03]  /*08e0*/  FFMA R23, R23, R10, R8 ;  /* 0x0000000a17177223 */ /* 0x002fc60000000008 */
[----:B------:R-:W1:Y:S01]  /*08f0*/  LDS R8, [R16+0x380] ;  /* 0x0003800010087984 */ /* 0x000e620000000800 */
[----:B--2---:R-:W-:-:S03]  /*0900*/  FFMA R11, R26, R11, R23 ;  /* 0x0000000b1a0b7223 */ /* 0x004fc60000000017 */
[----:B------:R-:W2:Y:S01]  /*0910*/  LDS R23, [R16+0x3c0] ;  /* 0x0003c00010177984 */ /* 0x000ea20000000800 */
[----:B0-----:R-:W-:-:S04]  /*0920*/  FFMA R4, R4, R9, R11 ;  /* 0x0000000904047223 */ /* 0x001fc8000000000b */
[----:B------:R-:W-:-:S04]  /*0930*/  FFMA R5, R27, R5, R4 ;  /* 0x000000051b057223 */ /* 0x000fc80000000004 */
[----:B-1----:R-:W-:-:S04]  /*0940*/  FFMA R6, R8, R6, R5 ;  /* 0x0000000608067223 */ /* 0x002fc80000000005 */
[----:B--2---:R-:W-:Y:S01]  /*0950*/  FFMA R23, R23, R7, R6 ;  /* 0x0000000717177223 */ /* 0x004fe20000000006 */
[----:B------:R-:W-:Y:S06]  /*0960*/  BAR.SYNC.DEFER_BLOCKING 0x0 ;  /* 0x0000000000007b1d */ /* 0x000fec0000010000 */
[----:B------:R-:W-:Y:S05]  /*0970*/  BRA.U UP0, `(.L_x_2) ;  /* 0xfffffff9004c7547 */ /* 0x000fea000b83ffff */
[----:B------:R-:W-:-:S12]  /*0980*/  ULOP3.LUT UR4, UR6, 0x7fffffe0, URZ, 0xc0, !UPT ;  /* 0x7fffffe006047892 */ /* 0x000fd8000f8ec0ff */
.L_x_1:
[----:B------:R-:W-:-:S09]  /*0990*/  ULOP3.LUT UP0, URZ, UR6, 0x10, URZ, 0xc0, !UPT ;  /* 0x0000001006ff7892 */ /* 0x000fd2000f80c0ff */
[----:B------:R-:W-:Y:S05]  /*09a0*/  BRA.U !UP0, `(.L_x_0) ;  /* 0x0000000108e87547 */ /* 0x000fea000b800000 */
[----:B------:R-:W0:Y:S01]  /*09b0*/  LDCU UR5, c[0x0][0x398] ;  /* 0x00007300ff0577ac */ /* 0x000e220008000800 */
[----:B------:R-:W-:Y:S01]  /*09c0*/  IADD3 R7, PT, PT, R13, UR4, RZ ;  /* 0x000000040d077c10 */ /* 0x000fe2000fffe0ff */
[----:B------:R-:W-:Y:S01]  /*09d0*/  HFMA2 R15, -RZ, RZ, 0, 0 ;  /* 0x00000000ff0f7431 */ /* 0x000fe200000001ff */
[----:B------:R-:W-:Y:S01]  /*09e0*/  IADD3 R14, PT, PT, R14, UR4, RZ ;  /* 0x000000040e0e7c10 */ /* 0x000fe2000fffe0ff */
[----:B------:R-:W1:Y:S01]  /*09f0*/  LDCU UR6, c[0x0][0x39c] ;  /* 0x00007380ff0677ac */ /* 0x000e620008000800 */
[----:B------:R-:W-:Y:S02]  /*0a00*/  ISETP.GE.AND P0, PT, R7, UR7, PT ;  /* 0x0000000707007c0c */ /* 0x000fe4000bf06270 */
[----:B------:R-:W-:Y:S02]  /*0a10*/  ISETP.GE.AND P1, PT, R14, UR7, PT ;  /* 0x000000070e007c0c */ /* 0x000fe4000bf26270 */
[----:B------:R-:W-:Y:S02]  /*0a20*/  MOV R25, RZ ;  /* 0x000000ff00197202 */ /* 0x000fe40000000f00 */
[----:B0-----:R-:W-:-:S02]  /*0a30*/  ISETP.GE.OR P0, PT, R0, UR5, P0 ;  /* 0x0000000500007c0c */ /* 0x001fc40008706670 */
[----:B-1----:R-:W-:-:S11]  /*0a40*/  ISETP.GE.OR P1, PT, R3, UR6, P1 ;  /* 0x0000000603007c0c */ /* 0x002fd60008f26670 */
[----:B------:R-:W0:Y:S01]  /*0a50*/  @!P0 LDC.64 R8, c[0x0][0x380] ;  /* 0x0000e000ff088b82 */ /* 0x000e220000000a00 */
[----:B------:R-:W-:Y:S02]  /*0a60*/  @!P0 IMAD R7, R0, UR7, R7 ;  /* 0x0000000700078c24 */ /* 0x000fe4000f8e0207 */
[----:B------:R-:W-:-:S05]  /*0a70*/  @!P1 IMAD R13, R14, UR6, R3 ;  /* 0x000000060e0d9c24 */ /* 0x000fca000f8e0203 */
[----:B------:R-:W1:Y:S01]  /*0a80*/  @!P1 LDC.64 R4, c[0x0][0x388] ;  /* 0x0000e200ff049b82 */ /* 0x000e620000000a00 */
[----:B0-----:R-:W-:-:S05]  /*0a90*/  @!P0 IMAD.WIDE R8, R7, 0x4, R8 ;  /* 0x0000000407088825 */ /* 0x001fca00078e0208 */
[----:B------:R-:W2:Y:S01]  /*0aa0*/  @!P0 LDG.E R15, desc[UR8][R8.64] ;  /* 0x00000008080f8981 */ /* 0x000ea2000c1e1900 */
[----:B-1----:R-:W-:-:S05]  /*0ab0*/  @!P1 IMAD.WIDE R12, R13, 0x4, R4 ;  /* 0x000000040d0c9825 */ /* 0x002fca00078e0204 */
        /* <DEDUP_REMOVED lines=8> */
[----:B------:R-:W3:Y:S04]  /*0b40*/  LDS R26, [R16+0xc0] ;  /* 0x0000c000101a7984 */ /* 0x000ee80000000800 */
[----:B------:R-:W-:Y:S04]  /*0b50*/  LDS R17, [R16+0x100] ;  /* 0x0001000010117984 */ /* 0x000fe80000000800 */
[----:B------:R-:W4:Y:S04]  /*0b60*/  LDS.128 R8, [R2+0x10] ;  /* 0x0000100002087984 */ /* 0x000f280000000c00 */
[----:B------:R-:W5:Y:S04]  /*0b70*/  LDS R18, [R16+0x140] ;  /* 0x0001400010127984 */ /* 0x000f680000000800 */
[----:B------:R-:W5:Y:S04]  /*0b80*/  LDS R19, [R16+0x180] ;  /* 0x0001800010137984 */ /* 0x000f680000000800 */
[----:B------:R-:W5:Y:S04]  /*0b90*/  LDS R24, [R16+0x1c0] ;  /* 0x0001c00010187984 */ /* 0x000f680000000800 */
[----:B------:R-:W-:Y:S01]  /*0ba0*/  LDS R25, [R16+0x200] ;  /* 0x0002000010197984 */ /* 0x000fe20000000800 */
[----:B0-----:R-:W-:-:S03]  /*0bb0*/  FFMA R20, R4, R14, R23 ;  /* 0x0000000e04147223 */ /* 0x001fc60000000017 */
[----:B------:R-:W0:Y:S01]  /*0bc0*/  LDS.128 R12, [R2+0x20] ;  /* 0x00002000020c7984 */ /* 0x000e220000000c00 */
[----:B-1----:R-:W-:-:S03]  /*0bd0*/  FFMA R20, R27, R5, R20 ;  /* 0x000000051b147223 */ /* 0x002fc60000000014 */
[----:B------:R-:W1:Y:S01]  /*0be0*/  LDS R4, [R16+0x240] ;  /* 0x0002400010047984 */ /* 0x000e620000000800 */
[----:B--2---:R-:W-:-:S03]  /*0bf0*/  FFMA R21, R21, R6, R20 ;  /* 0x0000000615157223 */ /* 0x004fc60000000014 */
[----:B------:R-:W2:Y:S04]  /*0c00*/  LDS R5, [R16+0x280] ;  /* 0x0002800010057984 */ /* 0x000ea80000000800 */
[----:B------:R-:W2:Y:S01]  /*0c10*/  LDS R6, [R16+0x2c0] ;  /* 0x0002c00010067984 */ /* 0x000ea20000000800 */
[----:B---3--:R-:W-:-:S03]  /*0c20*/  FFMA R27, R26, R7, R21 ;  /* 0x000000071a1b7223 */ /* 0x008fc60000000015 */
[----:B------:R-:W-:Y:S04]  /*0c30*/  LDS R7, [R16+0x300] ;  /* 0x0003000010077984 */ /* 0x000fe80000000800 */
[----:B------:R-:W3:Y:S01]  /*0c40*/  LDS.128 R20, [R2+0x30] ;  /* 0x0000300002147984 */ /* 0x000ee20000000c00 */
[----:B----4-:R-:W-:-:S03]  /*0c50*/  FFMA R27, R8, R17, R27 ;  /* 0x00000011081b7223 */ /* 0x010fc6000000001b */
[----:B------:R-:W4:Y:S04]  /*0c60*/  LDS R26, [R16+0x340] ;  /* 0x00034000101a7984 */ /* 0x000f280000000800 */
[----:B------:R-:W4:Y:S01]  /*0c70*/  LDS R17, [R16+0x380] ;  /* 0x0003800010117984 */ /* 0x000f220000000800 */
[----:B-----5:R-:W-:-:S03]  /*0c80*/  FFMA R18, R18, R9, R27 ;  /* 0x0000000912127223 */ /* 0x020fc6000000001b */
[----:B------:R-:W5:Y:S01]  /*0c90*/  LDS R8, [R16+0x3c0] ;  /* 0x0003c00010087984 */ /* 0x000f620000000800 */
[----:B------:R-:W-:-:S04]  /*0ca0*/  FFMA R19, R19, R10, R18 ;  /* 0x0000000a13137223 */ /* 0x000fc80000000012 */
[----:B------:R-:W-:-:S04]  /*0cb0*/  FFMA R11, R24, R11, R19 ;  /* 0x0000000b180b7223 */ /* 0x000fc80000000013 */
[----:B0-----:R-:W-:-:S04]  /*0cc0*/  FFMA R11, R12, R25, R11 ;  /* 0x000000190c0b7223 */ /* 0x001fc8000000000b */
[----:B-1----:R-:W-:-:S04]  /*0cd0*/  FFMA R4, R4, R13, R11 ;  /* 0x0000000d04047223 */ /* 0x002fc8000000000b */
[----:B--2---:R-:W-:-:S04]  /*0ce0*/  FFMA R5, R5, R14, R4 ;  /* 0x0000000e05057223 */ /* 0x004fc80000000004 */
[----:B------:R-:W-:-:S04]  /*0cf0*/  FFMA R5, R6, R15, R5 ;  /* 0x0000000f06057223 */ /* 0x000fc80000000005 */
[----:B---3--:R-:W-:-:S04]  /*0d00*/  FFMA R5, R20, R7, R5 ;  /* 0x0000000714057223 */ /* 0x008fc80000000005 */
[----:B----4-:R-:W-:-:S04]  /*0d10*/  FFMA R26, R26, R21, R5 ;  /* 0x000000151a1a7223 */ /* 0x010fc80000000005 */
[----:B------:R-:W-:-:S04]  /*0d20*/  FFMA R17, R17, R22, R26 ;  /* 0x0000001611117223 */ /* 0x000fc8000000001a */
[----:B-----5:R-:W-:Y:S01]  /*0d30*/  FFMA R23, R8, R23, R17 ;  /* 0x0000001708177223 */ /* 0x020fe20000000011 */
[----:B------:R-:W-:Y:S06]  /*0d40*/  BAR.SYNC.DEFER_BLOCKING 0x0 ;  /* 0x0000000000007b1d */ /* 0x000fec0000010000 */
.L_x_0:
[----:B------:R-:W0:Y:S02]  /*0d50*/  LDCU.64 UR4, c[0x0][0x398] ;  /* 0x00007300ff0477ac */ /* 0x000e240008000a00 */
[----:B0-----:R-:W-:-:S04]  /*0d60*/  ISETP.GE.AND P0, PT, R3, UR5, PT ;  /* 0x0000000503007c0c */ /* 0x001fc8000bf06270 */
[----:B------:R-:W-:-:S13]  /*0d70*/  ISETP.GE.OR P0, PT, R0, UR4, P0 ;  /* 0x0000000400007c0c */ /* 0x000fda0008706670 */
[----:B------:R-:W-:Y:S05]  /*0d80*/  @P0 EXIT ;  /* 0x000000000000094d */ /* 0x000fea0003800000 */
[----:B------:R-:W0:Y:S01]  /*0d90*/  LDC.64 R4, c[0x0][0x390] ;  /* 0x0000e400ff047b82 */ /* 0x000e220000000a00 */
[----:B------:R-:W-:-:S04]  /*0da0*/  IMAD R3, R0, UR5, R3 ;  /* 0x0000000500037c24 */ /* 0x000fc8000f8e0203 */
[----:B0-----:R-:W-:-:S05]  /*0db0*/  IMAD.WIDE R2, R3, 0x4, R4 ;  /* 0x0000000403027825 */ /* 0x001fca00078e0204 */
[----:B------:R-:W-:Y:S01]  /*0dc0*/  STG.E desc[UR8][R2.64], R23 ;  /* 0x0000001702007986 */ /* 0x000fe2000c101908 */
[----:B------:R-:W-:Y:S05]  /*0dd0*/  EXIT ;  /* 0x000000000000794d */ /* 0x000fea0003800000 */
.L_x_3:
[----:B------:R-:W-:-:S00]  /*0de0*/  BRA `(.L_x_3) ;  /* 0xfffffffc00fc7947 */ /* 0x000fc0000383ffff */
[----:B------:R-:W-:-:S00]  /*0df0*/  NOP ;  /* 0x0000000000007918 */ /* 0x000fc00000000000 */
        /* <DEDUP_REMOVED lines=8> */
.L_x_4:


//--------------------- .nv.shared._Z13matmul_kernelPKfS0_Pfiii --------------------------
	.section	.nv.shared._Z13matmul_kernelPKfS0_Pfiii,"aw",@nobits
	.sectionflags	@""
	.align	4
.nv.shared._Z13matmul_kernelPKfS0_Pfiii:
	.zero		3072


//--------------------- .nv.shared.reserved.0     --------------------------
	.section	.nv.shared.reserved.0,"aw",@nobits
	.weak		__nv_reservedSMEM_offset_0_alias
	.size		__nv_reservedSMEM_offset_0_alias, 0, 64
	.other		__nv_reservedSMEM_offset_0_alias,@"STO_CUDA_RESERVED_SHARED STV_DEFAULT"
__nv_reservedSMEM_offset_0_alias:
	.zero		0
	.zero		64


//--------------------- .nv.constant0._Z13matmul_kernelPKfS0_Pfiii --------------------------
	.section	.nv.constant0._Z13matmul_kernelPKfS0_Pfiii,"a",@progbits
	.sectionflags	@""
	.align	4
.nv.constant0._Z13matmul_kernelPKfS0_Pfiii:
	.zero		932


//--------------------- SYMBOLS --------------------------

	.type		.nv.reservedSmem.offset0,@object
	.size		.nv.reservedSmem.offset0,0x4
	.type		.nv.reservedSmem.cap,@object
	.size		.nv.reservedSmem.cap,0x4
